//
// Generated by NVIDIA NVVM Compiler
//
// Compiler Build ID: CL-36424714
// Cuda compilation tools, release 13.0, V13.0.88
// Based on NVVM 20.0.0
//

.version 9.0
.target sm_100
.address_size 64

	// .globl	_Z15MatrixMulKernelPdS_S_iii
// _ZZ15MatrixMulKernelPdS_S_iiiE2Ms has been demoted
// _ZZ15MatrixMulKernelPdS_S_iiiE2Ns has been demoted

.visible .entry _Z15MatrixMulKernelPdS_S_iii(
	.param .u64 .ptr .align 1 _Z15MatrixMulKernelPdS_S_iii_param_0,
	.param .u64 .ptr .align 1 _Z15MatrixMulKernelPdS_S_iii_param_1,
	.param .u64 .ptr .align 1 _Z15MatrixMulKernelPdS_S_iii_param_2,
	.param .u32 _Z15MatrixMulKernelPdS_S_iii_param_3,
	.param .u32 _Z15MatrixMulKernelPdS_S_iii_param_4,
	.param .u32 _Z15MatrixMulKernelPdS_S_iii_param_5
)
{
	.reg .pred 	%p<56>;
	.reg .b32 	%r<108>;
	.reg .b64 	%rd<38>;
	.reg .b64 	%fd<153>;
	// demoted variable
	.shared .align 8 .b8 _ZZ15MatrixMulKernelPdS_S_iiiE2Ms[128];
	// demoted variable
	.shared .align 8 .b8 _ZZ15MatrixMulKernelPdS_S_iiiE2Ns[128];
	ld.param.u64 	%rd4, [_Z15MatrixMulKernelPdS_S_iii_param_0];
	ld.param.u64 	%rd5, [_Z15MatrixMulKernelPdS_S_iii_param_1];
	ld.param.u32 	%r52, [_Z15MatrixMulKernelPdS_S_iii_param_3];
	ld.param.u32 	%r53, [_Z15MatrixMulKernelPdS_S_iii_param_4];
	ld.param.u32 	%r54, [_Z15MatrixMulKernelPdS_S_iii_param_5];
	cvta.to.global.u64 	%rd1, %rd5;
	cvta.to.global.u64 	%rd2, %rd4;
	mov.u32 	%r55, %ctaid.y;
	mov.u32 	%r56, %ntid.y;
	mul.lo.s32 	%r1, %r55, %r56;
	mov.u32 	%r2, %tid.y;
	mov.u32 	%r57, %ctaid.x;
	mov.u32 	%r3, %ntid.x;
	mov.u32 	%r4, %tid.x;
	mad.lo.s32 	%r5, %r57, %r3, %r4;
	mov.u32 	%r58, %nctaid.y;
	mul.lo.s32 	%r6, %r58, %r56;
	shl.b32 	%r59, %r6, 1;
	setp.ge.u32 	%p1, %r1, %r59;
	@%p1 bra 	$L__BB0_45;
	mov.u32 	%r60, %nctaid.x;
	mul.lo.s32 	%r7, %r60, %r3;
	add.s32 	%r61, %r52, 3;
	shr.s32 	%r62, %r61, 31;
	shr.u32 	%r63, %r62, 30;
	add.s32 	%r64, %r61, %r63;
	shr.s32 	%r65, %r64, 2;
	shl.b32 	%r66, %r2, 5;
	mov.u32 	%r67, _ZZ15MatrixMulKernelPdS_S_iiiE2Ms;
	add.s32 	%r8, %r67, %r66;
	shl.b32 	%r68, %r4, 3;
	add.s32 	%r9, %r8, %r68;
	mov.u32 	%r69, _ZZ15MatrixMulKernelPdS_S_iiiE2Ns;
	add.s32 	%r11, %r69, %r68;
	add.s32 	%r10, %r11, %r66;
	max.s32 	%r70, %r65, 1;
	and.b32  	%r12, %r70, 3;
	and.b32  	%r13, %r70, 536870908;
	neg.s32 	%r14, %r13;
	shl.b32 	%r15, %r54, 4;
	add.s32 	%r71, %r2, 8;
	mul.lo.s32 	%r16, %r54, %r71;
	add.s32 	%r97, %r1, %r2;
$L__BB0_2:
	shl.b32 	%r72, %r7, 1;
	add.s32 	%r73, %r72, %r4;
	setp.ge.u32 	%p2, %r5, %r73;
	@%p2 bra 	$L__BB0_44;
	mul.lo.s32 	%r19, %r97, %r52;
	mov.u32 	%r98, %r5;
$L__BB0_4:
	setp.lt.s32 	%p3, %r52, 1;
	mov.f64 	%fd152, 0d0000000000000000;
	@%p3 bra 	$L__BB0_41;
	setp.lt.s32 	%p4, %r52, 13;
	mov.f64 	%fd152, 0d0000000000000000;
	mov.b32 	%r107, 0;
	@%p4 bra 	$L__BB0_25;
	add.s32 	%r99, %r4, %r19;
	add.s32 	%r75, %r2, 12;
	mad.lo.s32 	%r104, %r54, %r75, %r98;
	add.s32 	%r103, %r16, %r98;
	add.s32 	%r76, %r2, 4;
	mad.lo.s32 	%r102, %r54, %r76, %r98;
	mad.lo.s32 	%r101, %r2, %r54, %r98;
	mov.f64 	%fd152, 0d0000000000000000;
	mov.u32 	%r100, %r4;
	mov.u32 	%r105, %r2;
	mov.u32 	%r106, %r14;
$L__BB0_7:
	setp.ge.s32 	%p5, %r97, %r53;
	setp.ge.u32 	%p6, %r100, %r52;
	mov.f64 	%fd136, 0d0000000000000000;
	or.pred  	%p7, %p5, %p6;
	@%p7 bra 	$L__BB0_9;
	mul.wide.u32 	%rd6, %r99, 8;
	add.s64 	%rd7, %rd2, %rd6;
	ld.global.f64 	%fd136, [%rd7];
$L__BB0_9:
	setp.ge.s32 	%p8, %r98, %r54;
	st.shared.f64 	[%r9], %fd136;
	setp.ge.u32 	%p9, %r105, %r52;
	mov.f64 	%fd137, 0d0000000000000000;
	or.pred  	%p10, %p8, %p9;
	@%p10 bra 	$L__BB0_11;
	mul.wide.u32 	%rd8, %r101, 8;
	add.s64 	%rd9, %rd1, %rd8;
	ld.global.f64 	%fd137, [%rd9];
$L__BB0_11:
	st.shared.f64 	[%r10], %fd137;
	bar.sync 	0;
	ld.shared.f64 	%fd47, [%r8];
	ld.shared.f64 	%fd48, [%r11];
	fma.rn.f64 	%fd49, %fd47, %fd48, %fd152;
	ld.shared.f64 	%fd50, [%r8+8];
	ld.shared.f64 	%fd51, [%r11+32];
	fma.rn.f64 	%fd52, %fd50, %fd51, %fd49;
	ld.shared.f64 	%fd53, [%r8+16];
	ld.shared.f64 	%fd54, [%r11+64];
	fma.rn.f64 	%fd55, %fd53, %fd54, %fd52;
	ld.shared.f64 	%fd56, [%r8+24];
	ld.shared.f64 	%fd57, [%r11+96];
	fma.rn.f64 	%fd6, %fd56, %fd57, %fd55;
	bar.sync 	0;
	add.s32 	%r77, %r100, 4;
	setp.ge.u32 	%p12, %r77, %r52;
	mov.f64 	%fd138, 0d0000000000000000;
	or.pred  	%p13, %p5, %p12;
	@%p13 bra 	$L__BB0_13;
	add.s32 	%r78, %r99, 4;
	mul.wide.u32 	%rd10, %r78, 8;
	add.s64 	%rd11, %rd2, %rd10;
	ld.global.f64 	%fd138, [%rd11];
$L__BB0_13:
	st.shared.f64 	[%r9], %fd138;
	add.s32 	%r79, %r105, 4;
	setp.ge.u32 	%p15, %r79, %r52;
	mov.f64 	%fd139, 0d0000000000000000;
	or.pred  	%p16, %p8, %p15;
	@%p16 bra 	$L__BB0_15;
	mul.wide.u32 	%rd12, %r102, 8;
	add.s64 	%rd13, %rd1, %rd12;
	ld.global.f64 	%fd139, [%rd13];
$L__BB0_15:
	st.shared.f64 	[%r10], %fd139;
	bar.sync 	0;
	ld.shared.f64 	%fd60, [%r8];
	ld.shared.f64 	%fd61, [%r11];
	fma.rn.f64 	%fd62, %fd60, %fd61, %fd6;
	ld.shared.f64 	%fd63, [%r8+8];
	ld.shared.f64 	%fd64, [%r11+32];
	fma.rn.f64 	%fd65, %fd63, %fd64, %fd62;
	ld.shared.f64 	%fd66, [%r8+16];
	ld.shared.f64 	%fd67, [%r11+64];
	fma.rn.f64 	%fd68, %fd66, %fd67, %fd65;
	ld.shared.f64 	%fd69, [%r8+24];
	ld.shared.f64 	%fd70, [%r11+96];
	fma.rn.f64 	%fd11, %fd69, %fd70, %fd68;
	bar.sync 	0;
	add.s32 	%r80, %r100, 8;
	setp.ge.u32 	%p18, %r80, %r52;
	mov.f64 	%fd140, 0d0000000000000000;
	or.pred  	%p19, %p5, %p18;
	@%p19 bra 	$L__BB0_17;
	add.s32 	%r81, %r99, 8;
	mul.wide.u32 	%rd14, %r81, 8;
	add.s64 	%rd15, %rd2, %rd14;
	ld.global.f64 	%fd140, [%rd15];
$L__BB0_17:
	st.shared.f64 	[%r9], %fd140;
	add.s32 	%r82, %r105, 8;
	setp.ge.u32 	%p21, %r82, %r52;
	mov.f64 	%fd141, 0d0000000000000000;
	or.pred  	%p22, %p8, %p21;
	@%p22 bra 	$L__BB0_19;
	mul.wide.u32 	%rd16, %r103, 8;
	add.s64 	%rd17, %rd1, %rd16;
	ld.global.f64 	%fd141, [%rd17];
$L__BB0_19:
	st.shared.f64 	[%r10], %fd141;
	bar.sync 	0;
	ld.shared.f64 	%fd73, [%r8];
	ld.shared.f64 	%fd74, [%r11];
	fma.rn.f64 	%fd75, %fd73, %fd74, %fd11;
	ld.shared.f64 	%fd76, [%r8+8];
	ld.shared.f64 	%fd77, [%r11+32];
	fma.rn.f64 	%fd78, %fd76, %fd77, %fd75;
	ld.shared.f64 	%fd79, [%r8+16];
	ld.shared.f64 	%fd80, [%r11+64];
	fma.rn.f64 	%fd81, %fd79, %fd80, %fd78;
	ld.shared.f64 	%fd82, [%r8+24];
	ld.shared.f64 	%fd83, [%r11+96];
	fma.rn.f64 	%fd16, %fd82, %fd83, %fd81;
	bar.sync 	0;
	add.s32 	%r83, %r100, 12;
	setp.ge.u32 	%p24, %r83, %r52;
	mov.f64 	%fd142, 0d0000000000000000;
	or.pred  	%p25, %p5, %p24;
	@%p25 bra 	$L__BB0_21;
	add.s32 	%r84, %r99, 12;
	mul.wide.u32 	%rd18, %r84, 8;
	add.s64 	%rd19, %rd2, %rd18;
	ld.global.f64 	%fd142, [%rd19];
$L__BB0_21:
	st.shared.f64 	[%r9], %fd142;
	add.s32 	%r85, %r105, 12;
	setp.ge.u32 	%p27, %r85, %r52;
	mov.f64 	%fd143, 0d0000000000000000;
	or.pred  	%p28, %p8, %p27;
	@%p28 bra 	$L__BB0_23;
	mul.wide.u32 	%rd20, %r104, 8;
	add.s64 	%rd21, %rd1, %rd20;
	ld.global.f64 	%fd143, [%rd21];
$L__BB0_23:
	st.shared.f64 	[%r10], %fd143;
	bar.sync 	0;
	ld.shared.f64 	%fd85, [%r8];
	ld.shared.f64 	%fd86, [%r11];
	fma.rn.f64 	%fd87, %fd85, %fd86, %fd16;
	ld.shared.f64 	%fd88, [%r8+8];
	ld.shared.f64 	%fd89, [%r11+32];
	fma.rn.f64 	%fd90, %fd88, %fd89, %fd87;
	ld.shared.f64 	%fd91, [%r8+16];
	ld.shared.f64 	%fd92, [%r11+64];
	fma.rn.f64 	%fd93, %fd91, %fd92, %fd90;
	ld.shared.f64 	%fd94, [%r8+24];
	ld.shared.f64 	%fd95, [%r11+96];
	fma.rn.f64 	%fd152, %fd94, %fd95, %fd93;
	bar.sync 	0;
	add.s32 	%r106, %r106, 4;
	add.s32 	%r105, %r105, 16;
	add.s32 	%r104, %r104, %r15;
	add.s32 	%r103, %r103, %r15;
	add.s32 	%r102, %r102, %r15;
	add.s32 	%r101, %r101, %r15;
	add.s32 	%r100, %r100, 16;
	add.s32 	%r99, %r99, 16;
	setp.ne.s32 	%p29, %r106, 0;
	@%p29 bra 	$L__BB0_7;
	shl.b32 	%r107, %r13, 2;
$L__BB0_25:
	setp.eq.s32 	%p30, %r12, 0;
	@%p30 bra 	$L__BB0_41;
	setp.ge.s32 	%p31, %r97, %r53;
	add.s32 	%r44, %r107, %r4;
	setp.ge.u32 	%p32, %r44, %r52;
	mov.f64 	%fd146, 0d0000000000000000;
	or.pred  	%p33, %p31, %p32;
	@%p33 bra 	$L__BB0_28;
	add.s32 	%r86, %r44, %r19;
	mul.wide.u32 	%rd22, %r86, 8;
	add.s64 	%rd23, %rd2, %rd22;
	ld.global.f64 	%fd146, [%rd23];
$L__BB0_28:
	setp.ge.s32 	%p34, %r98, %r54;
	st.shared.f64 	[%r9], %fd146;
	add.s32 	%r45, %r107, %r2;
	setp.ge.u32 	%p35, %r45, %r52;
	mov.f64 	%fd147, 0d0000000000000000;
	or.pred  	%p36, %p34, %p35;
	@%p36 bra 	$L__BB0_30;
	mad.lo.s32 	%r87, %r45, %r54, %r98;
	mul.wide.u32 	%rd24, %r87, 8;
	add.s64 	%rd25, %rd1, %rd24;
	ld.global.f64 	%fd147, [%rd25];
$L__BB0_30:
	setp.eq.s32 	%p37, %r12, 1;
	st.shared.f64 	[%r10], %fd147;
	bar.sync 	0;
	ld.shared.f64 	%fd98, [%r8];
	ld.shared.f64 	%fd99, [%r11];
	fma.rn.f64 	%fd100, %fd98, %fd99, %fd152;
	ld.shared.f64 	%fd101, [%r8+8];
	ld.shared.f64 	%fd102, [%r11+32];
	fma.rn.f64 	%fd103, %fd101, %fd102, %fd100;
	ld.shared.f64 	%fd104, [%r8+16];
	ld.shared.f64 	%fd105, [%r11+64];
	fma.rn.f64 	%fd106, %fd104, %fd105, %fd103;
	ld.shared.f64 	%fd107, [%r8+24];
	ld.shared.f64 	%fd108, [%r11+96];
	fma.rn.f64 	%fd152, %fd107, %fd108, %fd106;
	bar.sync 	0;
	@%p37 bra 	$L__BB0_41;
	add.s32 	%r46, %r44, 4;
	setp.ge.u32 	%p39, %r46, %r52;
	mov.f64 	%fd148, 0d0000000000000000;
	or.pred  	%p40, %p31, %p39;
	@%p40 bra 	$L__BB0_33;
	add.s32 	%r88, %r46, %r19;
	mul.wide.u32 	%rd26, %r88, 8;
	add.s64 	%rd27, %rd2, %rd26;
	ld.global.f64 	%fd148, [%rd27];
$L__BB0_33:
	st.shared.f64 	[%r9], %fd148;
	add.s32 	%r47, %r45, 4;
	setp.ge.u32 	%p42, %r47, %r52;
	mov.f64 	%fd149, 0d0000000000000000;
	or.pred  	%p43, %p34, %p42;
	@%p43 bra 	$L__BB0_35;
	mad.lo.s32 	%r89, %r47, %r54, %r98;
	mul.wide.u32 	%rd28, %r89, 8;
	add.s64 	%rd29, %rd1, %rd28;
	ld.global.f64 	%fd149, [%rd29];
$L__BB0_35:
	setp.eq.s32 	%p44, %r12, 2;
	st.shared.f64 	[%r10], %fd149;
	bar.sync 	0;
	ld.shared.f64 	%fd111, [%r8];
	ld.shared.f64 	%fd112, [%r11];
	fma.rn.f64 	%fd113, %fd111, %fd112, %fd152;
	ld.shared.f64 	%fd114, [%r8+8];
	ld.shared.f64 	%fd115, [%r11+32];
	fma.rn.f64 	%fd116, %fd114, %fd115, %fd113;
	ld.shared.f64 	%fd117, [%r8+16];
	ld.shared.f64 	%fd118, [%r11+64];
	fma.rn.f64 	%fd119, %fd117, %fd118, %fd116;
	ld.shared.f64 	%fd120, [%r8+24];
	ld.shared.f64 	%fd121, [%r11+96];
	fma.rn.f64 	%fd152, %fd120, %fd121, %fd119;
	bar.sync 	0;
	@%p44 bra 	$L__BB0_41;
	add.s32 	%r48, %r44, 8;
	setp.ge.u32 	%p46, %r48, %r52;
	mov.f64 	%fd150, 0d0000000000000000;
	or.pred  	%p47, %p31, %p46;
	@%p47 bra 	$L__BB0_38;
	add.s32 	%r90, %r48, %r19;
	mul.wide.u32 	%rd30, %r90, 8;
	add.s64 	%rd31, %rd2, %rd30;
	ld.global.f64 	%fd150, [%rd31];
$L__BB0_38:
	st.shared.f64 	[%r9], %fd150;
	add.s32 	%r49, %r45, 8;
	setp.ge.u32 	%p49, %r49, %r52;
	mov.f64 	%fd151, 0d0000000000000000;
	or.pred  	%p50, %p34, %p49;
	@%p50 bra 	$L__BB0_40;
	mad.lo.s32 	%r91, %r49, %r54, %r98;
	mul.wide.u32 	%rd32, %r91, 8;
	add.s64 	%rd33, %rd1, %rd32;
	ld.global.f64 	%fd151, [%rd33];
$L__BB0_40:
	st.shared.f64 	[%r10], %fd151;
	bar.sync 	0;
	ld.shared.f64 	%fd124, [%r8];
	ld.shared.f64 	%fd125, [%r11];
	fma.rn.f64 	%fd126, %fd124, %fd125, %fd152;
	ld.shared.f64 	%fd127, [%r8+8];
	ld.shared.f64 	%fd128, [%r11+32];
	fma.rn.f64 	%fd129, %fd127, %fd128, %fd126;
	ld.shared.f64 	%fd130, [%r8+16];
	ld.shared.f64 	%fd131, [%r11+64];
	fma.rn.f64 	%fd132, %fd130, %fd131, %fd129;
	ld.shared.f64 	%fd133, [%r8+24];
	ld.shared.f64 	%fd134, [%r11+96];
	fma.rn.f64 	%fd152, %fd133, %fd134, %fd132;
	bar.sync 	0;
$L__BB0_41:
	setp.ge.s32 	%p51, %r97, %r53;
	setp.ge.s32 	%p52, %r98, %r54;
	or.pred  	%p53, %p51, %p52;
	@%p53 bra 	$L__BB0_43;
	ld.param.u64 	%rd37, [_Z15MatrixMulKernelPdS_S_iii_param_2];
	mad.lo.s32 	%r92, %r97, %r54, %r98;
	cvta.to.global.u64 	%rd34, %rd37;
	mul.wide.s32 	%rd35, %r92, 8;
	add.s64 	%rd36, %rd34, %rd35;
	st.global.f64 	[%rd36], %fd152;
$L__BB0_43:
	add.s32 	%r98, %r98, %r7;
	shl.b32 	%r93, %r7, 1;
	add.s32 	%r94, %r93, %r4;
	setp.lt.u32 	%p54, %r98, %r94;
	@%p54 bra 	$L__BB0_4;
$L__BB0_44:
	add.s32 	%r97, %r97, %r6;
	shl.b32 	%r95, %r6, 1;
	add.s32 	%r96, %r95, %r2;
	setp.lt.u32 	%p55, %r97, %r96;
	@%p55 bra 	$L__BB0_2;
$L__BB0_45:
	ret;

}


// ===== COMPILED SASS (sm_100) =====

	.target	sm_100

	.elftype	@"ET_EXEC"


//--------------------- .note.nv.tkinfo           --------------------------
	.section	.note.nv.tkinfo,"",@"SHT_NOTE"
	.sectionflags	@"SHF_NOTE_NV_TKINFO"
	.tkinfo
        /*0018*/ 	.word	0x00000002
        /*0030*/ 	.string	""
        /*0030*/ 	.string	"ptxas"
        /*0030*/ 	.string	"Cuda compilation tools, release 13.0, V13.0.88"
        /*0030*/ 	.string	"Build cuda_13.0.r13.0/compiler.36424714_0"
        /*0030*/ 	.string	"-arch sm_100 -m 64 "



//--------------------- .note.nv.cuinfo           --------------------------
	.section	.note.nv.cuinfo,"",@"SHT_NOTE"
	.sectionflags	@"SHF_NOTE_NV_CUINFO"
        /*0018*/ 	.short	0x0002
        /*001a*/ 	.short	0x0064
        /*001c*/ 	.short	0x0082
	.zero		2


//--------------------- .nv.info                  --------------------------
	.section	.nv.info,"",@"SHT_CUDA_INFO"
	.align	4


	//----- nvinfo : EIATTR_REGCOUNT
	.align		4
        /*0000*/ 	.byte	0x04, 0x2f
        /*0002*/ 	.short	(.L_1 - .L_0)
	.align		4
.L_0:
        /*0004*/ 	.word	index@(_Z15MatrixMulKernelPdS_S_iii)
        /*0008*/ 	.word	0x00000028


	//----- nvinfo : EIATTR_FRAME_SIZE
	.align		4
.L_1:
        /*000c*/ 	.byte	0x04, 0x11
        /*000e*/ 	.short	(.L_3 - .L_2)
	.align		4
.L_2:
        /*0010*/ 	.word	index@(_Z15MatrixMulKernelPdS_S_iii)
        /*0014*/ 	.word	0x00000000


	//----- nvinfo : EIATTR_MIN_STACK_SIZE
	.align		4
.L_3:
        /*0018*/ 	.byte	0x04, 0x12
        /*001a*/ 	.short	(.L_5 - .L_4)
	.align		4
.L_4:
        /*001c*/ 	.word	index@(_Z15MatrixMulKernelPdS_S_iii)
        /*0020*/ 	.word	0x00000000
.L_5:


//--------------------- .nv.compat                --------------------------
	.section	.nv.compat,"",@"SHT_CUDA_COMPAT_INFO"
	.align	4
        /*0000*/ 	.byte	0x02, 0x09, 0x00, 0x00, 0x02, 0x02, 0x01, 0x00, 0x02, 0x05, 0x05, 0x00, 0x03, 0x07, 0x01, 0x01
        /*0010*/ 	.byte	0x02, 0x03, 0x00, 0x00, 0x02, 0x06, 0x01, 0x00, 0x04, 0x0b, 0x08, 0x00, 0x01, 0x00, 0x00, 0x00
        /*0020*/ 	.byte	0x00, 0x00, 0x00, 0x00


//--------------------- .nv.info._Z15MatrixMulKernelPdS_S_iii --------------------------
	.section	.nv.info._Z15MatrixMulKernelPdS_S_iii,"",@"SHT_CUDA_INFO"
	.sectionflags	@""
	.align	4


	//----- nvinfo : EIATTR_CUDA_API_VERSION
	.align		4
        /*0000*/ 	.byte	0x04, 0x37
        /*0002*/ 	.short	(.L_7 - .L_6)
.L_6:
        /*0004*/ 	.word	0x00000082


	//----- nvinfo : EIATTR_KPARAM_INFO
	.align		4
.L_7:
        /*0008*/ 	.byte	0x04, 0x17
        /*000a*/ 	.short	(.L_9 - .L_8)
.L_8:
        /*000c*/ 	.word	0x00000000
        /*0010*/ 	.short	0x0005
        /*0012*/ 	.short	0x0020
        /*0014*/ 	.byte	0x00, 0xf0, 0x11, 0x00


	//----- nvinfo : EIATTR_KPARAM_INFO
	.align		4
.L_9:
        /*0018*/ 	.byte	0x04, 0x17
        /*001a*/ 	.short	(.L_11 - .L_10)
.L_10:
        /*001c*/ 	.word	0x00000000
        /*0020*/ 	.short	0x0004
        /*0022*/ 	.short	0x001c
        /*0024*/ 	.byte	0x00, 0xf0, 0x11, 0x00


	//----- nvinfo : EIATTR_KPARAM_INFO
	.align		4
.L_11:
        /*0028*/ 	.byte	0x04, 0x17
        /*002a*/ 	.short	(.L_13 - .L_12)
.L_12:
        /*002c*/ 	.word	0x00000000
        /*0030*/ 	.short	0x0003
        /*0032*/ 	.short	0x0018
        /*0034*/ 	.byte	0x00, 0xf0, 0x11, 0x00


	//----- nvinfo : EIATTR_KPARAM_INFO
	.align		4
.L_13:
        /*0038*/ 	.byte	0x04, 0x17
        /*003a*/ 	.short	(.L_15 - .L_14)
.L_14:
        /*003c*/ 	.word	0x00000000
        /*0040*/ 	.short	0x0002
        /*0042*/ 	.short	0x0010
        /*0044*/ 	.byte	0x00, 0xf5, 0x21, 0x00


	//----- nvinfo : EIATTR_KPARAM_INFO
	.align		4
.L_15:
        /*0048*/ 	.byte	0x04, 0x17
        /*004a*/ 	.short	(.L_17 - .L_16)
.L_16:
        /*004c*/ 	.word	0x00000000
        /*0050*/ 	.short	0x0001
        /*0052*/ 	.short	0x0008
        /*0054*/ 	.byte	0x00, 0xf5, 0x21, 0x00


	//----- nvinfo : EIATTR_KPARAM_INFO
	.align		4
.L_17:
        /*0058*/ 	.byte	0x04, 0x17
        /*005a*/ 	.short	(.L_19 - .L_18)
.L_18:
        /*005c*/ 	.word	0x00000000
        /*0060*/ 	.short	0x0000
        /*0062*/ 	.short	0x0000
        /*0064*/ 	.byte	0x00, 0xf5, 0x21, 0x00


	//----- nvinfo : EIATTR_SPARSE_MMA_MASK
	.align		4
.L_19:
        /*0068*/ 	.byte	0x03, 0x50
        /*006a*/ 	.short	0x0000


	//----- nvinfo : EIATTR_MAXREG_COUNT
	.align		4
        /*006c*/ 	.byte	0x03, 0x1b
        /*006e*/ 	.short	0x00ff


	//----- nvinfo : EIATTR_NUM_BARRIERS
	.align		4
        /*0070*/ 	.byte	0x02, 0x4c
        /*0072*/ 	.byte	0x01
	.zero		1


	//----- nvinfo : EIATTR_MERCURY_ISA_VERSION
	.align		4
        /*0074*/ 	.byte	0x03, 0x5f
        /*0076*/ 	.short	0x0101


	//----- nvinfo : EIATTR_VRC_CTA_INIT_COUNT
	.align		4
        /*0078*/ 	.byte	0x02, 0x4a
	.zero		1
	.zero		1


	//----- nvinfo : EIATTR_EXIT_INSTR_OFFSETS
	.align		4
        /*007c*/ 	.byte	0x04, 0x1c
        /*007e*/ 	.short	(.L_21 - .L_20)


	//   ....[0]....
.L_20:
        /*0080*/ 	.word	0x00000090


	//   ....[1]....
        /*0084*/ 	.word	0x00001370


	//----- nvinfo : EIATTR_CRS_STACK_SIZE
	.align		4
.L_21:
        /*0088*/ 	.byte	0x04, 0x1e
        /*008a*/ 	.short	(.L_23 - .L_22)
.L_22:
        /*008c*/ 	.word	0x00000000


	//----- nvinfo : EIATTR_CBANK_PARAM_SIZE
	.align		4
.L_23:
        /*0090*/ 	.byte	0x03, 0x19
        /*0092*/ 	.short	0x0024


	//----- nvinfo : EIATTR_PARAM_CBANK
	.align		4
        /*0094*/ 	.byte	0x04, 0x0a
        /*0096*/ 	.short	(.L_25 - .L_24)
	.align		4
.L_24:
        /*0098*/ 	.word	index@(.nv.constant0._Z15MatrixMulKernelPdS_S_iii)
        /*009c*/ 	.short	0x0380
        /*009e*/ 	.short	0x0024


	//----- nvinfo : EIATTR_SW_WAR
	.align		4
.L_25:
        /*00a0*/ 	.byte	0x04, 0x36
        /*00a2*/ 	.short	(.L_27 - .L_26)
.L_26:
        /*00a4*/ 	.word	0x00000008
.L_27:


//--------------------- .nv.callgraph             --------------------------
	.section	.nv.callgraph,"",@"SHT_CUDA_CALLGRAPH"
	.align	4
	.sectionentsize	8
	.align		4
        /*0000*/ 	.word	0x00000000
	.align		4
        /*0004*/ 	.word	0xffffffff
	.align		4
        /*0008*/ 	.word	0x00000000
	.align		4
        /*000c*/ 	.word	0xfffffffe
	.align		4
        /*0010*/ 	.word	0x00000000
	.align		4
        /*0014*/ 	.word	0xfffffffd
	.align		4
        /*0018*/ 	.word	0x00000000
	.align		4
        /*001c*/ 	.word	0xfffffffc


//--------------------- .text._Z15MatrixMulKernelPdS_S_iii --------------------------
	.section	.text._Z15MatrixMulKernelPdS_S_iii,"ax",@progbits
	.align	128
        .global         _Z15MatrixMulKernelPdS_S_iii
        .type           _Z15MatrixMulKernelPdS_S_iii,@function
        .size           _Z15MatrixMulKernelPdS_S_iii,(.L_x_8 - _Z15MatrixMulKernelPdS_S_iii)
        .other          _Z15MatrixMulKernelPdS_S_iii,@"STO_CUDA_ENTRY STV_DEFAULT"
_Z15MatrixMulKernelPdS_S_iii:
.text._Z15MatrixMulKernelPdS_S_iii:
[----:B------:R-:W-:Y:S01]  /*0000*/  LDC R1, c[0x0][0x37c] ;  /* 0x0000df00ff017b82 */ /* 0x000fe20000000800 */
[----:B------:R-:W0:Y:S07]  /*0010*/  LDCU UR5, c[0x0][0x364] ;  /* 0x00006c80ff0577ac */ /* 0x000e2e0008000800 */
[----:B------:R-:W0:Y:S01]  /*0020*/  S2UR UR4, SR_CTAID.Y ;  /* 0x00000000000479c3 */ /* 0x000e220000002600 */
[----:B------:R-:W1:Y:S07]  /*0030*/  LDCU UR9, c[0x0][0x360] ;  /* 0x00006c00ff0977ac */ /* 0x000e6e0008000800 */
[----:B------:R-:W2:Y:S01]  /*0040*/  LDC R17, c[0x0][0x374] ;  /* 0x0000dd00ff117b82 */ /* 0x000ea20000000800 */
[----:B0-----:R-:W-:-:S02]  /*0050*/  UIMAD UR4, UR4, UR5, URZ ;  /* 0x00000005040472a4 */ /* 0x001fc4000f8e02ff */
[----:B--2---:R-:W-:-:S04]  /*0060*/  IMAD R17, R17, UR5, RZ ;  /* 0x0000000511117c24 */ /* 0x004fc8000f8e02ff */
[----:B------:R-:W-:-:S05]  /*0070*/  IMAD.SHL.U32 R0, R17, 0x2, RZ ;  /* 0x0000000211007824 */ /* 0x000fca00078e00ff */
[----:B------:R-:W-:-:S13]  /*0080*/  ISETP.LE.U32.AND P0, PT, R0, UR4, PT ;  /* 0x0000000400007c0c */ /* 0x000fda000bf03070 */
[----:B-1----:R-:W-:Y:S05]  /*0090*/  @P0 EXIT ;  /* 0x000000000000094d */ /* 0x002fea0003800000 */
[----:B------:R-:W0:Y:S01]  /*00a0*/  LDCU UR5, c[0x0][0x398] ;  /* 0x00007300ff0577ac */ /* 0x000e220008000800 */
[----:B------:R-:W1:Y:S01]  /*00b0*/  S2R R5, SR_TID.Y ;  /* 0x0000000000057919 */ /* 0x000e620000002200 */
[----:B------:R-:W2:Y:S01]  /*00c0*/  S2UR UR8, SR_CgaCtaId ;  /* 0x00000000000879c3 */ /* 0x000ea20000008800 */
[----:B------:R-:W3:Y:S01]  /*00d0*/  LDCU.64 UR10, c[0x0][0x358] ;  /* 0x00006b00ff0a77ac */ /* 0x000ee20008000a00 */
[----:B------:R-:W4:Y:S01]  /*00e0*/  S2R R3, SR_TID.X ;  /* 0x0000000000037919 */ /* 0x000f220000002100 */
[----:B------:R-:W4:Y:S05]  /*00f0*/  S2R R18, SR_CTAID.X ;  /* 0x0000000000127919 */ /* 0x000f2a0000002500 */
[----:B------:R-:W5:Y:S01]  /*0100*/  LDC R16, c[0x0][0x370] ;  /* 0x0000dc00ff107b82 */ /* 0x000f620000000800 */
[----:B0-----:R-:W-:-:S04]  /*0110*/  UIADD3 UR5, UPT, UPT, UR5, 0x3, URZ ;  /* 0x0000000305057890 */ /* 0x001fc8000fffe0ff */
[----:B------:R-:W-:-:S04]  /*0120*/  USHF.R.S32.HI UR6, URZ, 0x1f, UR5 ;  /* 0x0000001fff067899 */ /* 0x000fc80008011405 */
[----:B------:R-:W-:-:S03]  /*0130*/  ULEA.HI UR6, UR6, UR5, URZ, 0x2 ;  /* 0x0000000506067291 */ /* 0x000fc6000f8f10ff */
[----:B------:R-:W-:Y:S01]  /*0140*/  UMOV UR5, 0x400 ;  /* 0x0000040000057882 */ /* 0x000fe20000000000 */
[----:B------:R-:W-:Y:S02]  /*0150*/  USHF.R.S32.HI UR6, URZ, 0x2, UR6 ;  /* 0x00000002ff067899 */ /* 0x000fe40008011406 */
[----:B------:R-:W-:Y:S01]  /*0160*/  UIADD3 UR7, UPT, UPT, UR5, 0x80, URZ ;  /* 0x0000008005077890 */ /* 0x000fe2000fffe0ff */
[C---:B-1----:R-:W-:Y:S01]  /*0170*/  VIADD R2, R5.reuse, UR4 ;  /* 0x0000000405027c36 */ /* 0x042fe20008000000 */
[----:B--2---:R-:W-:Y:S01]  /*0180*/  ULEA UR5, UR8, UR5, 0x18 ;  /* 0x0000000508057291 */ /* 0x004fe2000f8ec0ff */
[----:B-----5:R-:W-:Y:S01]  /*0190*/  IMAD R16, R16, UR9, RZ ;  /* 0x0000000910107c24 */ /* 0x020fe2000f8e02ff */
[----:B------:R-:W-:Y:S02]  /*01a0*/  ULEA UR7, UR8, UR7, 0x18 ;  /* 0x0000000708077291 */ /* 0x000fe4000f8ec0ff */
[----:B------:R-:W-:Y:S02]  /*01b0*/  UISETP.LT.AND UP0, UPT, UR6, 0x1, UPT ;  /* 0x000000010600788c */ /* 0x000fe4000bf01270 */
[----:B------:R-:W-:Y:S01]  /*01c0*/  LEA R6, R5, UR5, 0x5 ;  /* 0x0000000505067c11 */ /* 0x000fe2000f8e28ff */
[----:B----4-:R-:W-:Y:S01]  /*01d0*/  IMAD R18, R18, UR9, R3 ;  /* 0x0000000912127c24 */ /* 0x010fe2000f8e0203 */
[----:B------:R-:W-:Y:S01]  /*01e0*/  LEA R0, R3, UR7, 0x3 ;  /* 0x0000000703007c11 */ /* 0x000fe2000f8e18ff */
[----:B------:R-:W-:-:S02]  /*01f0*/  USEL UR6, UR6, 0x1, !UP0 ;  /* 0x0000000106067887 */ /* 0x000fc4000c000000 */
[----:B------:R-:W-:Y:S01]  /*0200*/  IMAD R3, R3, 0x8, R6 ;  /* 0x0000000803037824 */ /* 0x000fe200078e0206 */
[----:B------:R-:W-:Y:S01]  /*0210*/  LEA R4, R5, R0, 0x5 ;  /* 0x0000000005047211 */ /* 0x000fe200078e28ff */
[----:B---3--:R-:W-:-:S12]  /*0220*/  ULOP3.LUT UR6, UR6, 0x1ffffffc, URZ, 0xc0, !UPT ;  /* 0x1ffffffc06067892 */ /* 0x008fd8000f8ec0ff */
.L_x_6:
[----:B------:R-:W0:Y:S01]  /*0230*/  S2R R5, SR_TID.X ;  /* 0x0000000000057919 */ /* 0x000e220000002100 */
[----:B------:R-:W-:Y:S01]  /*0240*/  BSSY.RECONVERGENT B0, `(.L_x_0) ;  /* 0x000010d000007945 */ /* 0x000fe20003800200 */
[----:B0-----:R-:W-:-:S05]  /*0250*/  IMAD R7, R16, 0x2, R5 ;  /* 0x0000000210077824 */ /* 0x001fca00078e0205 */
[----:B------:R-:W-:-:S13]  /*0260*/  ISETP.GE.U32.AND P0, PT, R18, R7, PT ;  /* 0x000000071200720c */ /* 0x000fda0003f06070 */
[----:B------:R-:W-:Y:S05]  /*0270*/  @P0 BRA `(.L_x_1) ;  /* 0x0000001000240947 */ /* 0x000fea0003800000 */
[----:B------:R-:W-:-:S07]  /*0280*/  IMAD.MOV.U32 R7, RZ, RZ, R18 ;  /* 0x000000ffff077224 */ /* 0x000fce00078e0012 */
.L_x_5:
[----:B------:R-:W0:Y:S01]  /*0290*/  LDCU UR4, c[0x0][0x398] ;  /* 0x00007300ff0477ac */ /* 0x000e220008000800 */
[----:B------:R-:W-:Y:S01]  /*02a0*/  CS2R R30, SRZ ;  /* 0x00000000001e7805 */ /* 0x000fe2000001ff00 */
[----:B0-----:R-:W-:-:S05]  /*02b0*/  IMAD.U32 R19, RZ, RZ, UR4 ;  /* 0x00000004ff137e24 */ /* 0x001fca000f8e00ff */
[----:B------:R-:W-:-:S13]  /*02c0*/  ISETP.GE.AND P0, PT, R19, 0x1, PT ;  /* 0x000000011300780c */ /* 0x000fda0003f06270 */
[----:B------:R-:W-:Y:S05]  /*02d0*/  @!P0 BRA `(.L_x_2) ;  /* 0x0000000c00d88947 */ /* 0x000fea0003800000 */
[----:B------:R-:W-:Y:S01]  /*02e0*/  ISETP.GE.AND P0, PT, R19, 0xd, PT ;  /* 0x0000000d1300780c */ /* 0x000fe20003f06270 */
[----:B------:R-:W-:Y:S01]  /*02f0*/  HFMA2 R24, -RZ, RZ, 0, 0 ;  /* 0x00000000ff187431 */ /* 0x000fe200000001ff */
[----:B------:R-:W-:-:S11]  /*0300*/  CS2R R30, SRZ ;  /* 0x00000000001e7805 */ /* 0x000fd6000001ff00 */
[----:B------:R-:W-:Y:S05]  /*0310*/  @!P0 BRA `(.L_x_3) ;  /* 0x0000000800288947 */ /* 0x000fea0003800000 */
[----:B------:R-:W0:Y:S01]  /*0320*/  S2R R22, SR_TID.Y ;  /* 0x0000000000167919 */ /* 0x000e220000002200 */
[----:B------:R-:W1:Y:S01]  /*0330*/  LDCU UR5, c[0x0][0x39c] ;  /* 0x00007380ff0577ac */ /* 0x000e620008000800 */
[--C-:B------:R-:W-:Y:S01]  /*0340*/  IMAD R26, R2, R19, R5.reuse ;  /* 0x00000013021a7224 */ /* 0x100fe200078e0205 */
[----:B------:R-:W-:Y:S01]  /*0350*/  CS2R R30, SRZ ;  /* 0x00000000001e7805 */ /* 0x000fe2000001ff00 */
[----:B------:R-:W-:Y:S01]  /*0360*/  IMAD.MOV.U32 R24, RZ, RZ, R5 ;  /* 0x000000ffff187224 */ /* 0x000fe200078e0005 */
[----:B------:R-:W2:Y:S01]  /*0370*/  LDCU UR4, c[0x0][0x3a0] ;  /* 0x00007400ff0477ac */ /* 0x000ea20008000800 */
[----:B------:R-:W-:-:S06]  /*0380*/  UIADD3 UR7, UPT, UPT, -UR6, URZ, URZ ;  /* 0x000000ff06077290 */ /* 0x000fcc000fffe1ff */
[----:B------:R-:W-:Y:S01]  /*0390*/  IMAD.U32 R21, RZ, RZ, UR7 ;  /* 0x00000007ff157e24 */ /* 0x000fe2000f8e00ff */
[----:B-1----:R-:W-:Y:S02]  /*03a0*/  ISETP.GE.AND P1, PT, R2, UR5, PT ;  /* 0x0000000502007c0c */ /* 0x002fe4000bf26270 */
[C---:B0-----:R-:W-:Y:S01]  /*03b0*/  IADD3 R10, PT, PT, R22.reuse, 0x4, RZ ;  /* 0x00000004160a7810 */ /* 0x041fe20007ffe0ff */
[C---:B------:R-:W-:Y:S02]  /*03c0*/  VIADD R8, R22.reuse, 0xc ;  /* 0x0000000c16087836 */ /* 0x040fe40000000000 */
[C---:B------:R-:W-:Y:S02]  /*03d0*/  VIADD R12, R22.reuse, 0x8 ;  /* 0x00000008160c7836 */ /* 0x040fe40000000000 */
[--C-:B--2---:R-:W-:Y:S02]  /*03e0*/  IMAD R23, R22, UR4, R7.reuse ;  /* 0x0000000416177c24 */ /* 0x104fe4000f8e0207 */
[----:B------:R-:W-:-:S02]  /*03f0*/  IMAD R29, R8, UR4, R7 ;  /* 0x00000004081d7c24 */ /* 0x000fc4000f8e0207 */
[--C-:B------:R-:W-:Y:S02]  /*0400*/  IMAD R27, R12, UR4, R7.reuse ;  /* 0x000000040c1b7c24 */ /* 0x100fe4000f8e0207 */
[----:B------:R-:W-:-:S07]  /*0410*/  IMAD R25, R10, UR4, R7 ;  /* 0x000000040a197c24 */ /* 0x000fce000f8e0207 */
.L_x_4:
[----:B------:R-:W0:Y:S01]  /*0420*/  LDC R20, c[0x0][0x3a0] ;  /* 0x0000e800ff147b82 */ /* 0x000e220000000800 */
[----:B------:R-:W1:Y:S01]  /*0430*/  LDCU UR4, c[0x0][0x398] ;  /* 0x00007300ff0477ac */ /* 0x000e620008000800 */
[----:B------:R-:W-:Y:S02]  /*0440*/  CS2R R14, SRZ ;  /* 0x00000000000e7805 */ /* 0x000fe4000001ff00 */
[----:B------:R-:W-:Y:S01]  /*0450*/  CS2R R36, SRZ ;  /* 0x0000000000247805 */ /* 0x000fe2000001ff00 */
[----:B-1----:R-:W-:Y:S01]  /*0460*/  IMAD.U32 R19, RZ, RZ, UR4 ;  /* 0x00000004ff137e24 */ /* 0x002fe2000f8e00ff */
[----:B0-----:R-:W-:-:S04]  /*0470*/  ISETP.GE.AND P0, PT, R7, R20, PT ;  /* 0x000000140700720c */ /* 0x001fc80003f06270 */
[-C--:B------:R-:W-:Y:S02]  /*0480*/  ISETP.GE.U32.OR P2, PT, R24, R19.reuse, P1 ;  /* 0x000000131800720c */ /* 0x080fe40000f46470 */
[----:B------:R-:W-:-:S11]  /*0490*/  ISETP.GE.U32.OR P3, PT, R22, R19, P0 ;  /* 0x000000131600720c */ /* 0x000fd60000766470 */
[----:B------:R-:W0:Y:S08]  /*04a0*/  @!P2 LDC.64 R10, c[0x0][0x380] ;  /* 0x0000e000ff0aab82 */ /* 0x000e300000000a00 */
[----:B------:R-:W1:Y:S01]  /*04b0*/  @!P3 LDC.64 R8, c[0x0][0x388] ;  /* 0x0000e200ff08bb82 */ /* 0x000e620000000a00 */
[----:B0-----:R-:W-:-:S05]  /*04c0*/  @!P2 IMAD.WIDE.U32 R10, R26, 0x8, R10 ;  /* 0x000000081a0aa825 */ /* 0x001fca00078e000a */
[----:B------:R-:W2:Y:S01]  /*04d0*/  @!P2 LDG.E.64 R14, desc[UR10][R10.64] ;  /* 0x0000000a0a0ea981 */ /* 0x000ea2000c1e1b00 */
[----:B-1----:R-:W-:-:S05]  /*04e0*/  @!P3 IMAD.WIDE.U32 R8, R23, 0x8, R8 ;  /* 0x000000081708b825 */ /* 0x002fca00078e0008 */
[----:B------:R-:W3:Y:S01]  /*04f0*/  @!P3 LDG.E.64 R36, desc[UR10][R8.64] ;  /* 0x0000000a0824b981 */ /* 0x000ee2000c1e1b00 */
[----:B------:R-:W-:Y:S05]  /*0500*/  WARPSYNC.ALL ;  /* 0x0000000000007948 */ /* 0x000fea0003800000 */
[----:B------:R-:W-:-:S05]  /*0510*/  VIADD R28, R24, 0x4 ;  /* 0x00000004181c7836 */ /* 0x000fca0000000000 */
[----:B------:R-:W-:Y:S02]  /*0520*/  ISETP.GE.U32.OR P2, PT, R28, R19, P1 ;  /* 0x000000131c00720c */ /* 0x000fe40000f46470 */
[----:B------:R-:W-:-:S04]  /*0530*/  IADD3 R28, PT, PT, R22, 0x4, RZ ;  /* 0x00000004161c7810 */ /* 0x000fc80007ffe0ff */
[----:B------:R-:W-:Y:S01]  /*0540*/  ISETP.GE.U32.OR P3, PT, R28, R19, P0 ;  /* 0x000000131c00720c */ /* 0x000fe20000766470 */
[----:B--2---:R-:W-:Y:S04]  /*0550*/  STS.64 [R3], R14 ;  /* 0x0000000e03007388 */ /* 0x004fe80000000a00 */
[----:B---3--:R-:W-:Y:S01]  /*0560*/  STS.64 [R4], R36 ;  /* 0x0000002404007388 */ /* 0x008fe20000000a00 */
[----:B------:R-:W-:Y:S06]  /*0570*/  BAR.SYNC.DEFER_BLOCKING 0x0 ;  /* 0x0000000000007b1d */ /* 0x000fec0000010000 */
[----:B------:R-:W-:Y:S04]  /*0580*/  LDS.64 R8, [R0] ;  /* 0x0000000000087984 */ /* 0x000fe80000000a00 */
[----:B------:R-:W0:Y:S04]  /*0590*/  LDS.128 R12, [R6] ;  /* 0x00000000060c7984 */ /* 0x000e280000000c00 */
[----:B------:R-:W1:Y:S04]  /*05a0*/  LDS.64 R32, [R0+0x20] ;  /* 0x0000200000207984 */ /* 0x000e680000000a00 */
[----:B------:R-:W-:Y:S01]  /*05b0*/  LDS.64 R34, [R0+0x40] ;  /* 0x0000400000227984 */ /* 0x000fe20000000a00 */
[----:B0-----:R-:W-:-:S03]  /*05c0*/  DFMA R12, R12, R8, R30 ;  /* 0x000000080c0c722b */ /* 0x001fc6000000001e */
[----:B------:R-:W0:Y:S05]  /*05d0*/  LDS.128 R8, [R6+0x10] ;  /* 0x0000100006087984 */ /* 0x000e2a0000000c00 */
[----:B-1----:R-:W-:Y:S01]  /*05e0*/  DFMA R32, R32, R14, R12 ;  /* 0x0000000e2020722b */ /* 0x002fe2000000000c */
[----:B------:R-:W1:Y:S08]  /*05f0*/  @!P2 LDC.64 R14, c[0x0][0x380] ;  /* 0x0000e000ff0eab82 */ /* 0x000e700000000a00 */
[----:B------:R-:W2:Y:S01]  /*0600*/  @!P3 LDC.64 R12, c[0x0][0x388] ;  /* 0x0000e200ff0cbb82 */ /* 0x000ea20000000a00 */
[----:B------:R-:W-:Y:S01]  /*0610*/  @!P2 VIADD R31, R26, 0x4 ;  /* 0x000000041a1fa836 */ /* 0x000fe20000000000 */
[----:B------:R-:W-:Y:S01]  /*0620*/  CS2R R36, SRZ ;  /* 0x0000000000247805 */ /* 0x000fe2000001ff00 */
[----:B0-----:R-:W-:Y:S01]  /*0630*/  DFMA R34, R8, R34, R32 ;  /* 0x000000220822722b */ /* 0x001fe20000000020 */
[----:B------:R-:W0:Y:S01]  /*0640*/  LDS.64 R32, [R0+0x60] ;  /* 0x0000600000207984 */ /* 0x000e220000000a00 */
[----:B-1----:R-:W-:-:S03]  /*0650*/  @!P2 IMAD.WIDE.U32 R30, R31, 0x8, R14 ;  /* 0x000000081f1ea825 */ /* 0x002fc600078e000e */
[----:B------:R-:W-:Y:S01]  /*0660*/  BAR.SYNC.DEFER_BLOCKING 0x0 ;  /* 0x0000000000007b1d */ /* 0x000fe20000010000 */
[----:B------:R-:W-:Y:S01]  /*0670*/  CS2R R14, SRZ ;  /* 0x00000000000e7805 */ /* 0x000fe2000001ff00 */
[----:B--2---:R-:W-:-:S04]  /*0680*/  @!P3 IMAD.WIDE.U32 R8, R25, 0x8, R12 ;  /* 0x000000081908b825 */ /* 0x004fc800078e000c */
[----:B------:R-:W2:Y:S04]  /*0690*/  @!P2 LDG.E.64 R36, desc[UR10][R30.64] ;  /* 0x0000000a1e24a981 */ /* 0x000ea8000c1e1b00 */
[----:B------:R-:W3:Y:S01]  /*06a0*/  @!P3 LDG.E.64 R14, desc[UR10][R8.64] ;  /* 0x0000000a080eb981 */ /* 0x000ee2000c1e1b00 */
[----:B0-----:R-:W-:Y:S01]  /*06b0*/  DFMA R10, R32, R10, R34 ;  /* 0x0000000a200a722b */ /* 0x001fe20000000022 */
[----:B------:R-:W-:-:S05]  /*06c0*/  VIADD R28, R24, 0x8 ;  /* 0x00000008181c7836 */ /* 0x000fca0000000000 */
[----:B------:R-:W-:Y:S01]  /*06d0*/  ISETP.GE.U32.OR P2, PT, R28, R19, P1 ;  /* 0x000000131c00720c */ /* 0x000fe20000f46470 */
[----:B------:R-:W-:-:S05]  /*06e0*/  VIADD R28, R22, 0x8 ;  /* 0x00000008161c7836 */ /* 0x000fca0000000000 */
[----:B------:R-:W-:-:S07]  /*06f0*/  ISETP.GE.U32.OR P3, PT, R28, R19, P0 ;  /* 0x000000131c00720c */ /* 0x000fce0000766470 */
[----:B------:R-:W-:Y:S01]  /*0700*/  @!P2 IADD3 R33, PT, PT, R26, 0x8, RZ ;  /* 0x000000081a21a810 */ /* 0x000fe20007ffe0ff */
        /* <DEDUP_REMOVED lines=12> */
[----:B------:R-:W-:Y:S01]  /*07d0*/  CS2R R36, SRZ ;  /* 0x0000000000247805 */ /* 0x000fe2000001ff00 */
[----:B0-----:R-:W-:Y:S01]  /*07e0*/  DFMA R34, R8, R34, R30 ;  /* 0x000000220822722b */ /* 0x001fe2000000001e */
[----:B-1----:R-:W-:-:S02]  /*07f0*/  @!P2 IMAD.WIDE.U32 R30, R33, 0x8, R14 ;  /* 0x00000008211ea825 */ /* 0x002fc400078e000e */
[----:B------:R-:W0:Y:S03]  /*0800*/  LDS.64 R32, [R0+0x60] ;  /* 0x0000600000207984 */ /* 0x000e260000000a00 */
        /* <DEDUP_REMOVED lines=10> */
[----:B------:R-:W-:Y:S01]  /*08b0*/  @!P2 VIADD R35, R26, 0xc ;  /* 0x0000000c1a23a836 */ /* 0x000fe20000000000 */
        /* <DEDUP_REMOVED lines=14> */
[----:B------:R-:W0:Y:S01]  /*09a0*/  LDS.64 R8, [R0+0x60] ;  /* 0x0000600000087984 */ /* 0x000e220000000a00 */
[----:B-1----:R-:W-:-:S04]  /*09b0*/  @!P2 IMAD.WIDE.U32 R32, R35, 0x8, R14 ;  /* 0x000000082320a825 */ /* 0x002fc800078e000e */
[----:B------:R-:W-:Y:S01]  /*09c0*/  BAR.SYNC.DEFER_BLOCKING 0x0 ;  /* 0x0000000000007b1d */ /* 0x000fe20000010000 */
[----:B------:R-:W-:Y:S01]  /*09d0*/  CS2R R14, SRZ ;  /* 0x00000000000e7805 */ /* 0x000fe2000001ff00 */
[----:B--2---:R-:W-:-:S04]  /*09e0*/  @!P0 IMAD.WIDE.U32 R12, R29, 0x8, R12 ;  /* 0x000000081d0c8825 */ /* 0x004fc800078e000c */
[----:B------:R-:W2:Y:S04]  /*09f0*/  @!P2 LDG.E.64 R36, desc[UR10][R32.64] ;  /* 0x0000000a2024a981 */ /* 0x000ea8000c1e1b00 */
[----:B------:R-:W3:Y:S01]  /*0a00*/  @!P0 LDG.E.64 R14, desc[UR10][R12.64] ;  /* 0x0000000a0c0e8981 */ /* 0x000ee2000c1e1b00 */
[----:B0-----:R-:W-:Y:S01]  /*0a10*/  DFMA R8, R8, R10, R30 ;  /* 0x0000000a0808722b */ /* 0x001fe2000000001e */
[----:B------:R-:W-:-:S04]  /*0a20*/  IADD3 R21, PT, PT, R21, 0x4, RZ ;  /* 0x0000000415157810 */ /* 0x000fc80007ffe0ff */
[----:B------:R-:W-:Y:S01]  /*0a30*/  ISETP.NE.AND P0, PT, R21, RZ, PT ;  /* 0x000000ff1500720c */ /* 0x000fe20003f05270 */
[C---:B------:R-:W-:Y:S01]  /*0a40*/  IMAD R23, R20.reuse, 0x10, R23 ;  /* 0x0000001014177824 */ /* 0x040fe200078e0217 */
[C---:B------:R-:W-:Y:S01]  /*0a50*/  LEA R29, R20.reuse, R29, 0x4 ;  /* 0x0000001d141d7211 */ /* 0x040fe200078e20ff */
[C---:B------:R-:W-:Y:S02]  /*0a60*/  IMAD R25, R20.reuse, 0x10, R25 ;  /* 0x0000001014197824 */ /* 0x040fe400078e0219 */
[----:B------:R-:W-:Y:S02]  /*0a70*/  IMAD R27, R20, 0x10, R27 ;  /* 0x00000010141b7824 */ /* 0x000fe400078e021b */
[----:B------:R-:W-:Y:S02]  /*0a80*/  VIADD R24, R24, 0x10 ;  /* 0x0000001018187836 */ /* 0x000fe40000000000 */
[----:B------:R-:W-:Y:S02]  /*0a90*/  VIADD R22, R22, 0x10 ;  /* 0x0000001016167836 */ /* 0x000fe40000000000 */
[----:B------:R-:W-:Y:S01]  /*0aa0*/  VIADD R26, R26, 0x10 ;  /* 0x000000101a1a7836 */ /* 0x000fe20000000000 */
        /* <DEDUP_REMOVED lines=8> */
[----:B------:R-:W0:Y:S04]  /*0b30*/  LDS.128 R8, [R6+0x10] ;  /* 0x0000100006087984 */ /* 0x000e280000000c00 */
[----:B------:R-:W2:Y:S01]  /*0b40*/  LDS.64 R12, [R0+0x60] ;  /* 0x00006000000c7984 */ /* 0x000ea20000000a00 */
[----:B-1----:R-:W-:-:S08]  /*0b50*/  DFMA R30, R30, R14, R34 ;  /* 0x0000000e1e1e722b */ /* 0x002fd00000000022 */
[----:B0-----:R-:W-:-:S08]  /*0b60*/  DFMA R30, R8, R32, R30 ;  /* 0x00000020081e722b */ /* 0x001fd0000000001e */
[----:B--2---:R-:W-:Y:S01]  /*0b70*/  DFMA R30, R12, R10, R30 ;  /* 0x0000000a0c1e722b */ /* 0x004fe2000000001e */
[----:B------:R-:W-:Y:S06]  /*0b80*/  BAR.SYNC.DEFER_BLOCKING 0x0 ;  /* 0x0000000000007b1d */ /* 0x000fec0000010000 */
[----:B------:R-:W-:Y:S05]  /*0b90*/  @P0 BRA `(.L_x_4) ;  /* 0xfffffff800200947 */ /* 0x000fea000383ffff */
[----:B------:R-:W-:-:S06]  /*0ba0*/  USHF.L.U32 UR4, UR6, 0x2, URZ ;  /* 0x0000000206047899 */ /* 0x000fcc00080006ff */
[----:B------:R-:W-:-:S07]  /*0bb0*/  MOV R24, UR4 ;  /* 0x0000000400187c02 */ /* 0x000fce0008000f00 */
.L_x_3:
[----:B------:R-:W0:Y:S02]  /*0bc0*/  LDC R8, c[0x0][0x398] ;  /* 0x0000e600ff087b82 */ /* 0x000e240000000800 */
[----:B0-----:R-:W-:-:S05]  /*0bd0*/  VIADD R8, R8, 0x3 ;  /* 0x0000000308087836 */ /* 0x001fca0000000000 */
[----:B------:R-:W-:-:S04]  /*0be0*/  SHF.R.S32.HI R9, RZ, 0x1f, R8 ;  /* 0x0000001fff097819 */ /* 0x000fc80000011408 */
[----:B------:R-:W-:-:S04]  /*0bf0*/  LEA.HI R9, R9, R8, RZ, 0x2 ;  /* 0x0000000809097211 */ /* 0x000fc800078f10ff */
[----:B------:R-:W-:-:S04]  /*0c00*/  SHF.R.S32.HI R9, RZ, 0x2, R9 ;  /* 0x00000002ff097819 */ /* 0x000fc80000011409 */
[----:B------:R-:W-:-:S04]  /*0c10*/  VIMNMX R9, PT, PT, R9, 0x1, !PT ;  /* 0x0000000109097848 */ /* 0x000fc80007fe0100 */
[----:B------:R-:W-:-:S04]  /*0c20*/  LOP3.LUT R25, R9, 0x3, RZ, 0xc0, !PT ;  /* 0x0000000309197812 */ /* 0x000fc800078ec0ff */
[----:B------:R-:W-:-:S13]  /*0c30*/  ISETP.NE.AND P0, PT, R25, RZ, PT ;  /* 0x000000ff1900720c */ /* 0x000fda0003f05270 */
[----:B------:R-:W-:Y:S05]  /*0c40*/  @!P0 BRA `(.L_x_2) ;  /* 0x00000004007c8947 */ /* 0x000fea0003800000 */
[----:B------:R-:W0:Y:S01]  /*0c50*/  S2R R11, SR_TID.X ;  /* 0x00000000000b7919 */ /* 0x000e220000002100 */
[----:B------:R-:W1:Y:S01]  /*0c60*/  LDC R26, c[0x0][0x3a0] ;  /* 0x0000e800ff1a7b82 */ /* 0x000e620000000800 */
[----:B------:R-:W2:Y:S01]  /*0c70*/  LDCU UR4, c[0x0][0x39c] ;  /* 0x00007380ff0477ac */ /* 0x000ea20008000800 */
[----:B------:R-:W-:Y:S01]  /*0c80*/  CS2R R12, SRZ ;  /* 0x00000000000c7805 */ /* 0x000fe2000001ff00 */
[----:B------:R-:W3:Y:S01]  /*0c90*/  S2R R9, SR_TID.Y ;  /* 0x0000000000097919 */ /* 0x000ee20000002200 */
[----:B--2---:R-:W-:Y:S02]  /*0ca0*/  ISETP.GE.AND P1, PT, R2, UR4, PT ;  /* 0x0000000402007c0c */ /* 0x004fe4000bf26270 */
[----:B-1----:R-:W-:Y:S01]  /*0cb0*/  ISETP.GE.AND P0, PT, R7, R26, PT ;  /* 0x0000001a0700720c */ /* 0x002fe20003f06270 */
[--C-:B0-----:R-:W-:Y:S02]  /*0cc0*/  IMAD.IADD R28, R11, 0x1, R24.reuse ;  /* 0x000000010b1c7824 */ /* 0x101fe400078e0218 */
[----:B---3--:R-:W-:-:S03]  /*0cd0*/  IMAD.IADD R24, R9, 0x1, R24 ;  /* 0x0000000109187824 */ /* 0x008fc600078e0218 */
[-C--:B------:R-:W-:Y:S02]  /*0ce0*/  ISETP.GE.U32.OR P2, PT, R28, R19.reuse, P1 ;  /* 0x000000131c00720c */ /* 0x080fe40000f46470 */
[----:B------:R-:W-:-:S11]  /*0cf0*/  ISETP.GE.U32.OR P3, PT, R24, R19, P0 ;  /* 0x000000131800720c */ /* 0x000fd60000766470 */
[----:B------:R-:W0:Y:S01]  /*0d00*/  @!P2 LDC.64 R20, c[0x0][0x380] ;  /* 0x0000e000ff14ab82 */ /* 0x000e220000000a00 */
[----:B------:R-:W-:Y:S02]  /*0d10*/  @!P2 IMAD R9, R2, R19, R28 ;  /* 0x000000130209a224 */ /* 0x000fe400078e021c */
[----:B------:R-:W-:-:S05]  /*0d20*/  @!P3 IMAD R11, R24, R26, R7 ;  /* 0x0000001a180bb224 */ /* 0x000fca00078e0207 */
[----:B------:R-:W1:Y:S01]  /*0d30*/  @!P3 LDC.64 R36, c[0x0][0x388] ;  /* 0x0000e200ff24bb82 */ /* 0x000e620000000a00 */
[----:B0-----:R-:W-:-:S05]  /*0d40*/  @!P2 IMAD.WIDE.U32 R20, R9, 0x8, R20 ;  /* 0x000000080914a825 */ /* 0x001fca00078e0014 */
[----:B------:R-:W2:Y:S01]  /*0d50*/  @!P2 LDG.E.64 R12, desc[UR10][R20.64] ;  /* 0x0000000a140ca981 */ /* 0x000ea2000c1e1b00 */
[----:B-1----:R-:W-:Y:S01]  /*0d60*/  @!P3 IMAD.WIDE.U32 R36, R11, 0x8, R36 ;  /* 0x000000080b24b825 */ /* 0x002fe200078e0024 */
[----:B------:R-:W-:-:S06]  /*0d70*/  CS2R R10, SRZ ;  /* 0x00000000000a7805 */ /* 0x000fcc000001ff00 */
[----:B------:R-:W3:Y:S01]  /*0d80*/  @!P3 LDG.E.64 R10, desc[UR10][R36.64] ;  /* 0x0000000a240ab981 */ /* 0x000ee2000c1e1b00 */
[----:B------:R-:W-:Y:S05]  /*0d90*/  WARPSYNC.ALL ;  /* 0x0000000000007948 */ /* 0x000fea0003800000 */
[----:B------:R-:W-:Y:S01]  /*0da0*/  ISETP.NE.AND P2, PT, R25, 0x1, PT ;  /* 0x000000011900780c */ /* 0x000fe20003f45270 */
[----:B--2---:R-:W-:Y:S04]  /*0db0*/  STS.64 [R3], R12 ;  /* 0x0000000c03007388 */ /* 0x004fe80000000a00 */
[----:B---3--:R-:W-:Y:S01]  /*0dc0*/  STS.64 [R4], R10 ;  /* 0x0000000a04007388 */ /* 0x008fe20000000a00 */
[----:B------:R-:W-:Y:S06]  /*0dd0*/  BAR.SYNC.DEFER_BLOCKING 0x0 ;  /* 0x0000000000007b1d */ /* 0x000fec0000010000 */
[----:B------:R-:W-:Y:S04]  /*0de0*/  LDS.64 R34, [R0] ;  /* 0x0000000000227984 */ /* 0x000fe80000000a00 */
[----:B------:R-:W0:Y:S04]  /*0df0*/  LDS.128 R8, [R6] ;  /* 0x0000000006087984 */ /* 0x000e280000000c00 */
[----:B------:R-:W1:Y:S04]  /*0e00*/  LDS.64 R32, [R0+0x20] ;  /* 0x0000200000207984 */ /* 0x000e680000000a00 */
[----:B------:R-:W-:Y:S04]  /*0e10*/  LDS.64 R22, [R0+0x40] ;  /* 0x0000400000167984 */ /* 0x000fe80000000a00 */
[----:B------:R-:W2:Y:S04]  /*0e20*/  LDS.128 R12, [R6+0x10] ;  /* 0x00001000060c7984 */ /* 0x000ea80000000c00 */
[----:B------:R-:W3:Y:S01]  /*0e30*/  LDS.64 R20, [R0+0x60] ;  /* 0x0000600000147984 */ /* 0x000ee20000000a00 */
[----:B0-----:R-:W-:-:S08]  /*0e40*/  DFMA R8, R8, R34, R30 ;  /* 0x000000220808722b */ /* 0x001fd0000000001e */
[----:B-1----:R-:W-:-:S08]  /*0e50*/  DFMA R8, R32, R10, R8 ;  /* 0x0000000a2008722b */ /* 0x002fd00000000008 */
[----:B--2---:R-:W-:-:S08]  /*0e60*/  DFMA R8, R12, R22, R8 ;  /* 0x000000160c08722b */ /* 0x004fd00000000008 */
[----:B---3--:R-:W-:Y:S01]  /*0e70*/  DFMA R30, R20, R14, R8 ;  /* 0x0000000e141e722b */ /* 0x008fe20000000008 */
[----:B------:R-:W-:Y:S06]  /*0e80*/  BAR.SYNC.DEFER_BLOCKING 0x0 ;  /* 0x0000000000007b1d */ /* 0x000fec0000010000 */
[----:B------:R-:W-:Y:S05]  /*0e90*/  @!P2 BRA `(.L_x_2) ;  /* 0x0000000000e8a947 */ /* 0x000fea0003800000 */
[----:B------:R-:W-:Y:S01]  /*0ea0*/  IADD3 R10, PT, PT, R28, 0x4, RZ ;  /* 0x000000041c0a7810 */ /* 0x000fe20007ffe0ff */
[----:B------:R-:W-:-:S03]  /*0eb0*/  VIADD R12, R24, 0x4 ;  /* 0x00000004180c7836 */ /* 0x000fc60000000000 */
[-C--:B------:R-:W-:Y:S02]  /*0ec0*/  ISETP.GE.U32.OR P2, PT, R10, R19.reuse, P1 ;  /* 0x000000130a00720c */ /* 0x080fe40000f46470 */
[----:B------:R-:W-:-:S11]  /*0ed0*/  ISETP.GE.U32.OR P3, PT, R12, R19, P0 ;  /* 0x000000130c00720c */ /* 0x000fd60000766470 */
[----:B------:R-:W0:Y:S01]  /*0ee0*/  @!P2 LDC.64 R8, c[0x0][0x380] ;  /* 0x0000e000ff08ab82 */ /* 0x000e220000000a00 */
[----:B------:R-:W-:Y:S02]  /*0ef0*/  @!P2 IMAD R11, R2, R19, R10 ;  /* 0x00000013020ba224 */ /* 0x000fe400078e020a */
[----:B------:R-:W-:Y:S01]  /*0f00*/  @!P3 IMAD R15, R12, R26, R7 ;  /* 0x0000001a0c0fb224 */ /* 0x000fe200078e0207 */
[----:B------:R-:W-:-:S04]  /*0f10*/  CS2R R12, SRZ ;  /* 0x00000000000c7805 */ /* 0x000fc8000001ff00 */
[----:B------:R-:W1:Y:S01]  /*0f20*/  @!P3 LDC.64 R36, c[0x0][0x388] ;  /* 0x0000e200ff24bb82 */ /* 0x000e620000000a00 */
[----:B0-----:R-:W-:Y:S01]  /*0f30*/  @!P2 IMAD.WIDE.U32 R8, R11, 0x8, R8 ;  /* 0x000000080b08a825 */ /* 0x001fe200078e0008 */
[----:B------:R-:W-:-:S04]  /*0f40*/  CS2R R10, SRZ ;  /* 0x00000000000a7805 */ /* 0x000fc8000001ff00 */
[----:B------:R-:W2:Y:S01]  /*0f50*/  @!P2 LDG.E.64 R12, desc[UR10][R8.64] ;  /* 0x0000000a080ca981 */ /* 0x000ea2000c1e1b00 */
[----:B-1----:R-:W-:-:S05]  /*0f60*/  @!P3 IMAD.WIDE.U32 R36, R15, 0x8, R36 ;  /* 0x000000080f24b825 */ /* 0x002fca00078e0024 */
[----:B------:R-:W3:Y:S01]  /*0f70*/  @!P3 LDG.E.64 R10, desc[UR10][R36.64] ;  /* 0x0000000a240ab981 */ /* 0x000ee2000c1e1b00 */
[----:B------:R-:W-:-:S03]  /*0f80*/  ISETP.NE.AND P2, PT, R25, 0x2, PT ;  /* 0x000000021900780c */ /* 0x000fc60003f45270 */
        /* <DEDUP_REMOVED lines=15> */
[----:B------:R-:W-:Y:S01]  /*1080*/  VIADD R28, R28, 0x8 ;  /* 0x000000081c1c7836 */ /* 0x000fe20000000000 */
[----:B------:R-:W-:Y:S02]  /*1090*/  IADD3 R24, PT, PT, R24, 0x8, RZ ;  /* 0x0000000818187810 */ /* 0x000fe40007ffe0ff */
[----:B------:R-:W-:Y:S02]  /*10a0*/  CS2R R34, SRZ ;  /* 0x0000000000227805 */ /* 0x000fe4000001ff00 */
[-C--:B------:R-:W-:Y:S02]  /*10b0*/  ISETP.GE.U32.OR P1, PT, R28, R19.reuse, P1 ;  /* 0x000000131c00720c */ /* 0x080fe40000f26470 */
[----:B------:R-:W-:-:S11]  /*10c0*/  ISETP.GE.U32.OR P0, PT, R24, R19, P0 ;  /* 0x000000131800720c */ /* 0x000fd60000706470 */
[----:B------:R-:W0:Y:S01]  /*10d0*/  @!P1 LDC.64 R10, c[0x0][0x380] ;  /* 0x0000e000ff0a9b82 */ /* 0x000e220000000a00 */
[----:B------:R-:W-:Y:S01]  /*10e0*/  @!P1 IMAD R33, R2, R19, R28 ;  /* 0x0000001302219224 */ /* 0x000fe200078e021c */
[----:B------:R-:W-:Y:S01]  /*10f0*/  CS2R R28, SRZ ;  /* 0x00000000001c7805 */ /* 0x000fe2000001ff00 */
[----:B------:R-:W-:-:S05]  /*1100*/  @!P0 IMAD R37, R24, R26, R7 ;  /* 0x0000001a18258224 */ /* 0x000fca00078e0207 */
[----:B------:R-:W1:Y:S01]  /*1110*/  @!P0 LDC.64 R8, c[0x0][0x388] ;  /* 0x0000e200ff088b82 */ /* 0x000e620000000a00 */
[----:B0-----:R-:W-:-:S05]  /*1120*/  @!P1 IMAD.WIDE.U32 R32, R33, 0x8, R10 ;  /* 0x0000000821209825 */ /* 0x001fca00078e000a */
[----:B------:R-:W2:Y:S01]  /*1130*/  @!P1 LDG.E.64 R28, desc[UR10][R32.64] ;  /* 0x0000000a201c9981 */ /* 0x000ea2000c1e1b00 */
[----:B-1----:R-:W-:-:S05]  /*1140*/  @!P0 IMAD.WIDE.U32 R36, R37, 0x8, R8 ;  /* 0x0000000825248825 */ /* 0x002fca00078e0008 */
[----:B------:R-:W3:Y:S04]  /*1150*/  @!P0 LDG.E.64 R34, desc[UR10][R36.64] ;  /* 0x0000000a24228981 */ /* 0x000ee8000c1e1b00 */
        /* <DEDUP_REMOVED lines=13> */
[----:B------:R-:W-:Y:S10]  /*1230*/  BAR.SYNC.DEFER_BLOCKING 0x0 ;  /* 0x0000000000007b1d */ /* 0x000ff40000010000 */
.L_x_2:
[----:B------:R-:W0:Y:S01]  /*1240*/  LDCU UR4, c[0x0][0x3a0] ;  /* 0x00007400ff0477ac */ /* 0x000e220008000800 */
[----:B------:R-:W1:Y:S01]  /*1250*/  S2R R13, SR_TID.X ;  /* 0x00000000000d7919 */ /* 0x000e620000002100 */
[----:B------:R-:W2:Y:S01]  /*1260*/  LDCU UR5, c[0x0][0x39c] ;  /* 0x00007380ff0577ac */ /* 0x000ea20008000800 */
[----:B0-----:R-:W-:-:S04]  /*1270*/  ISETP.GE.AND P0, PT, R7, UR4, PT ;  /* 0x0000000407007c0c */ /* 0x001fc8000bf06270 */
[----:B--2---:R-:W-:Y:S01]  /*1280*/  ISETP.GE.OR P0, PT, R2, UR5, P0 ;  /* 0x0000000502007c0c */ /* 0x004fe20008706670 */
[----:B-1----:R-:W-:-:S12]  /*1290*/  IMAD R10, R16, 0x2, R13 ;  /* 0x00000002100a7824 */ /* 0x002fd800078e020d */
[----:B------:R-:W0:Y:S01]  /*12a0*/  @!P0 LDC.64 R8, c[0x0][0x390] ;  /* 0x0000e400ff088b82 */ /* 0x000e220000000a00 */
[--C-:B------:R-:W-:Y:S02]  /*12b0*/  @!P0 IMAD R11, R2, UR4, R7.reuse ;  /* 0x00000004020b8c24 */ /* 0x100fe4000f8e0207 */
[----:B------:R-:W-:Y:S02]  /*12c0*/  IMAD.IADD R7, R16, 0x1, R7 ;  /* 0x0000000110077824 */ /* 0x000fe400078e0207 */
[----:B0-----:R-:W-:-:S05]  /*12d0*/  @!P0 IMAD.WIDE R8, R11, 0x8, R8 ;  /* 0x000000080b088825 */ /* 0x001fca00078e0208 */
[----:B------:R0:W-:Y:S01]  /*12e0*/  @!P0 STG.E.64 desc[UR10][R8.64], R30 ;  /* 0x0000001e08008986 */ /* 0x0001e2000c101b0a */
[----:B------:R-:W-:-:S13]  /*12f0*/  ISETP.GE.U32.AND P0, PT, R7, R10, PT ;  /* 0x0000000a0700720c */ /* 0x000fda0003f06070 */
[----:B0-----:R-:W-:Y:S05]  /*1300*/  @!P0 BRA `(.L_x_5) ;  /* 0xffffffec00e08947 */ /* 0x001fea000383ffff */
.L_x_1:
[----:B------:R-:W-:Y:S05]  /*1310*/  BSYNC.RECONVERGENT B0 ;  /* 0x0000000000007941 */ /* 0x000fea0003800200 */
.L_x_0:
[----:B------:R-:W0:Y:S01]  /*1320*/  S2R R8, SR_TID.Y ;  /* 0x0000000000087919 */ /* 0x000e220000002200 */
[C---:B------:R-:W-:Y:S01]  /*1330*/  IADD3 R2, PT, PT, R17.reuse, R2, RZ ;  /* 0x0000000211027210 */ /* 0x040fe20007ffe0ff */
[----:B0-----:R-:W-:-:S05]  /*1340*/  IMAD R5, R17, 0x2, R8 ;  /* 0x0000000211057824 */ /* 0x001fca00078e0208 */
[----:B------:R-:W-:-:S13]  /*1350*/  ISETP.GE.U32.AND P0, PT, R2, R5, PT ;  /* 0x000000050200720c */ /* 0x000fda0003f06070 */
[----:B------:R-:W-:Y:S05]  /*1360*/  @!P0 BRA `(.L_x_6) ;  /* 0xffffffec00b08947 */ /* 0x000fea000383ffff */
[----:B------:R-:W-:Y:S05]  /*1370*/  EXIT ;  /* 0x000000000000794d */ /* 0x000fea0003800000 */
.L_x_7:
[----:B------:R-:W-:-:S00]  /*1380*/  BRA `(.L_x_7) ;  /* 0xfffffffc00fc7947 */ /* 0x000fc0000383ffff */
[----:B------:R-:W-:-:S00]  /*1390*/  NOP ;  /* 0x0000000000007918 */ /* 0x000fc00000000000 */
        /* <DEDUP_REMOVED lines=14> */
.L_x_8:


//--------------------- .nv.shared._Z15MatrixMulKernelPdS_S_iii --------------------------
	.section	.nv.shared._Z15MatrixMulKernelPdS_S_iii,"aw",@nobits
	.sectionflags	@""
	.align	8
.nv.shared._Z15MatrixMulKernelPdS_S_iii:
	.zero		1280


//--------------------- .nv.shared.reserved.0     --------------------------
	.section	.nv.shared.reserved.0,"aw",@nobits
	.weak		__nv_reservedSMEM_offset_0_alias
	.size		__nv_reservedSMEM_offset_0_alias, 0, 64
	.other		__nv_reservedSMEM_offset_0_alias,@"STO_CUDA_RESERVED_SHARED STV_DEFAULT"
__nv_reservedSMEM_offset_0_alias:
	.zero		0
	.zero		64


//--------------------- .nv.constant0._Z15MatrixMulKernelPdS_S_iii --------------------------
	.section	.nv.constant0._Z15MatrixMulKernelPdS_S_iii,"a",@progbits
	.sectionflags	@""
	.align	4
.nv.constant0._Z15MatrixMulKernelPdS_S_iii:
	.zero		932


//--------------------- SYMBOLS --------------------------

	.type		.nv.reservedSmem.offset0,@object
	.size		.nv.reservedSmem.offset0,0x4
	.type		.nv.reservedSmem.cap,@object
	.size		.nv.reservedSmem.cap,0x4
